//
// Generated by NVIDIA NVVM Compiler
//
// Compiler Build ID: CL-36424714
// Cuda compilation tools, release 13.0, V13.0.88
// Based on NVVM 20.0.0
//

.version 9.0
.target sm_100
.address_size 64

	// .globl	_Z11findMinimumPfS_i
// _ZZ11findMinimumPfS_iE4buff has been demoted

.visible .entry _Z11findMinimumPfS_i(
	.param .u64 .ptr .align 1 _Z11findMinimumPfS_i_param_0,
	.param .u64 .ptr .align 1 _Z11findMinimumPfS_i_param_1,
	.param .u32 _Z11findMinimumPfS_i_param_2
)
{
	.reg .pred 	%p<12>;
	.reg .b32 	%r<10>;
	.reg .b32 	%f<33>;
	.reg .b64 	%rd<9>;
	// demoted variable
	.shared .align 4 .b8 _ZZ11findMinimumPfS_iE4buff[4096];
	ld.param.u64 	%rd1, [_Z11findMinimumPfS_i_param_0];
	ld.param.u64 	%rd2, [_Z11findMinimumPfS_i_param_1];
	ld.param.u32 	%r5, [_Z11findMinimumPfS_i_param_2];
	mov.u32 	%r1, %tid.x;
	mov.u32 	%r2, %ctaid.x;
	shl.b32 	%r6, %r2, 10;
	or.b32  	%r3, %r6, %r1;
	setp.ge.s32 	%p1, %r3, %r5;
	shl.b32 	%r7, %r1, 2;
	mov.u32 	%r8, _ZZ11findMinimumPfS_iE4buff;
	add.s32 	%r4, %r8, %r7;
	@%p1 bra 	$L__BB0_2;
	cvta.to.global.u64 	%rd3, %rd1;
	mul.wide.s32 	%rd4, %r3, 4;
	add.s64 	%rd5, %rd3, %rd4;
	ld.global.f32 	%f1, [%rd5];
	st.volatile.shared.f32 	[%r4], %f1;
	bra.uni 	$L__BB0_3;
$L__BB0_2:
	mov.b32 	%r9, 2139095039;
	st.volatile.shared.u32 	[%r4], %r9;
$L__BB0_3:
	bar.sync 	0;
	setp.gt.u32 	%p2, %r1, 511;
	@%p2 bra 	$L__BB0_14;
	ld.volatile.shared.f32 	%f2, [%r4+2048];
	ld.volatile.shared.f32 	%f3, [%r4];
	min.f32 	%f4, %f2, %f3;
	st.volatile.shared.f32 	[%r4], %f4;
	bar.sync 	0;
	setp.gt.u32 	%p3, %r1, 255;
	@%p3 bra 	$L__BB0_14;
	ld.volatile.shared.f32 	%f5, [%r4+1024];
	ld.volatile.shared.f32 	%f6, [%r4];
	min.f32 	%f7, %f5, %f6;
	st.volatile.shared.f32 	[%r4], %f7;
	bar.sync 	0;
	setp.gt.u32 	%p4, %r1, 127;
	@%p4 bra 	$L__BB0_14;
	ld.volatile.shared.f32 	%f8, [%r4+512];
	ld.volatile.shared.f32 	%f9, [%r4];
	min.f32 	%f10, %f8, %f9;
	st.volatile.shared.f32 	[%r4], %f10;
	bar.sync 	0;
	setp.gt.u32 	%p5, %r1, 63;
	@%p5 bra 	$L__BB0_14;
	ld.volatile.shared.f32 	%f11, [%r4+256];
	ld.volatile.shared.f32 	%f12, [%r4];
	min.f32 	%f13, %f11, %f12;
	st.volatile.shared.f32 	[%r4], %f13;
	bar.sync 	0;
	setp.gt.u32 	%p6, %r1, 31;
	@%p6 bra 	$L__BB0_14;
	ld.volatile.shared.f32 	%f14, [%r4+128];
	ld.volatile.shared.f32 	%f15, [%r4];
	min.f32 	%f16, %f14, %f15;
	st.volatile.shared.f32 	[%r4], %f16;
	setp.gt.u32 	%p7, %r1, 15;
	@%p7 bra 	$L__BB0_14;
	ld.volatile.shared.f32 	%f17, [%r4+64];
	ld.volatile.shared.f32 	%f18, [%r4];
	min.f32 	%f19, %f17, %f18;
	st.volatile.shared.f32 	[%r4], %f19;
	setp.gt.u32 	%p8, %r1, 7;
	@%p8 bra 	$L__BB0_14;
	ld.volatile.shared.f32 	%f20, [%r4+32];
	ld.volatile.shared.f32 	%f21, [%r4];
	min.f32 	%f22, %f20, %f21;
	st.volatile.shared.f32 	[%r4], %f22;
	setp.gt.u32 	%p9, %r1, 3;
	@%p9 bra 	$L__BB0_14;
	ld.volatile.shared.f32 	%f23, [%r4+16];
	ld.volatile.shared.f32 	%f24, [%r4];
	min.f32 	%f25, %f23, %f24;
	st.volatile.shared.f32 	[%r4], %f25;
	setp.gt.u32 	%p10, %r1, 1;
	@%p10 bra 	$L__BB0_14;
	ld.volatile.shared.f32 	%f26, [%r4+8];
	ld.volatile.shared.f32 	%f27, [%r4];
	min.f32 	%f28, %f26, %f27;
	st.volatile.shared.f32 	[%r4], %f28;
	setp.ne.s32 	%p11, %r1, 0;
	@%p11 bra 	$L__BB0_14;
	ld.volatile.shared.f32 	%f29, [_ZZ11findMinimumPfS_iE4buff+4];
	ld.volatile.shared.f32 	%f30, [_ZZ11findMinimumPfS_iE4buff];
	min.f32 	%f31, %f29, %f30;
	st.volatile.shared.f32 	[_ZZ11findMinimumPfS_iE4buff], %f31;
	ld.volatile.shared.f32 	%f32, [_ZZ11findMinimumPfS_iE4buff];
	cvta.to.global.u64 	%rd6, %rd2;
	mul.wide.u32 	%rd7, %r2, 4;
	add.s64 	%rd8, %rd6, %rd7;
	st.global.f32 	[%rd8], %f32;
$L__BB0_14:
	ret;

}


// ===== COMPILED SASS (sm_100) =====

	.target	sm_100

	.elftype	@"ET_EXEC"


//--------------------- .note.nv.tkinfo           --------------------------
	.section	.note.nv.tkinfo,"",@"SHT_NOTE"
	.sectionflags	@"SHF_NOTE_NV_TKINFO"
	.tkinfo
        /*0018*/ 	.word	0x00000002
        /*0030*/ 	.string	""
        /*0030*/ 	.string	"ptxas"
        /*0030*/ 	.string	"Cuda compilation tools, release 13.0, V13.0.88"
        /*0030*/ 	.string	"Build cuda_13.0.r13.0/compiler.36424714_0"
        /*0030*/ 	.string	"-arch sm_100 -m 64 "



//--------------------- .note.nv.cuinfo           --------------------------
	.section	.note.nv.cuinfo,"",@"SHT_NOTE"
	.sectionflags	@"SHF_NOTE_NV_CUINFO"
        /*0018*/ 	.short	0x0002
        /*001a*/ 	.short	0x0064
        /*001c*/ 	.short	0x0082
	.zero		2


//--------------------- .nv.info                  --------------------------
	.section	.nv.info,"",@"SHT_CUDA_INFO"
	.align	4


	//----- nvinfo : EIATTR_REGCOUNT
	.align		4
        /*0000*/ 	.byte	0x04, 0x2f
        /*0002*/ 	.short	(.L_1 - .L_0)
	.align		4
.L_0:
        /*0004*/ 	.word	index@(_Z11findMinimumPfS_i)
        /*0008*/ 	.word	0x00000009


	//----- nvinfo : EIATTR_FRAME_SIZE
	.align		4
.L_1:
        /*000c*/ 	.byte	0x04, 0x11
        /*000e*/ 	.short	(.L_3 - .L_2)
	.align		4
.L_2:
        /*0010*/ 	.word	index@(_Z11findMinimumPfS_i)
        /*0014*/ 	.word	0x00000000


	//----- nvinfo : EIATTR_MIN_STACK_SIZE
	.align		4
.L_3:
        /*0018*/ 	.byte	0x04, 0x12
        /*001a*/ 	.short	(.L_5 - .L_4)
	.align		4
.L_4:
        /*001c*/ 	.word	index@(_Z11findMinimumPfS_i)
        /*0020*/ 	.word	0x00000000
.L_5:


//--------------------- .nv.compat                --------------------------
	.section	.nv.compat,"",@"SHT_CUDA_COMPAT_INFO"
	.align	4
        /*0000*/ 	.byte	0x02, 0x09, 0x00, 0x00, 0x02, 0x02, 0x01, 0x00, 0x02, 0x05, 0x05, 0x00, 0x03, 0x07, 0x01, 0x01
        /*0010*/ 	.byte	0x02, 0x03, 0x00, 0x00, 0x02, 0x06, 0x01, 0x00, 0x04, 0x0b, 0x08, 0x00, 0x09, 0x00, 0x00, 0x00
        /*0020*/ 	.byte	0x00, 0x00, 0x00, 0x00


//--------------------- .nv.info._Z11findMinimumPfS_i --------------------------
	.section	.nv.info._Z11findMinimumPfS_i,"",@"SHT_CUDA_INFO"
	.sectionflags	@""
	.align	4


	//----- nvinfo : EIATTR_CUDA_API_VERSION
	.align		4
        /*0000*/ 	.byte	0x04, 0x37
        /*0002*/ 	.short	(.L_7 - .L_6)
.L_6:
        /*0004*/ 	.word	0x00000082


	//----- nvinfo : EIATTR_KPARAM_INFO
	.align		4
.L_7:
        /*0008*/ 	.byte	0x04, 0x17
        /*000a*/ 	.short	(.L_9 - .L_8)
.L_8:
        /*000c*/ 	.word	0x00000000
        /*0010*/ 	.short	0x0002
        /*0012*/ 	.short	0x0010
        /*0014*/ 	.byte	0x00, 0xf0, 0x11, 0x00


	//----- nvinfo : EIATTR_KPARAM_INFO
	.align		4
.L_9:
        /*0018*/ 	.byte	0x04, 0x17
        /*001a*/ 	.short	(.L_11 - .L_10)
.L_10:
        /*001c*/ 	.word	0x00000000
        /*0020*/ 	.short	0x0001
        /*0022*/ 	.short	0x0008
        /*0024*/ 	.byte	0x00, 0xf5, 0x21, 0x00


	//----- nvinfo : EIATTR_KPARAM_INFO
	.align		4
.L_11:
        /*0028*/ 	.byte	0x04, 0x17
        /*002a*/ 	.short	(.L_13 - .L_12)
.L_12:
        /*002c*/ 	.word	0x00000000
        /*0030*/ 	.short	0x0000
        /*0032*/ 	.short	0x0000
        /*0034*/ 	.byte	0x00, 0xf5, 0x21, 0x00


	//----- nvinfo : EIATTR_SPARSE_MMA_MASK
	.align		4
.L_13:
        /*0038*/ 	.byte	0x03, 0x50
        /*003a*/ 	.short	0x0000


	//----- nvinfo : EIATTR_MAXREG_COUNT
	.align		4
        /*003c*/ 	.byte	0x03, 0x1b
        /*003e*/ 	.short	0x00ff


	//----- nvinfo : EIATTR_NUM_BARRIERS
	.align		4
        /*0040*/ 	.byte	0x02, 0x4c
        /*0042*/ 	.byte	0x01
	.zero		1


	//----- nvinfo : EIATTR_MERCURY_ISA_VERSION
	.align		4
        /*0044*/ 	.byte	0x03, 0x5f
        /*0046*/ 	.short	0x0101


	//----- nvinfo : EIATTR_VRC_CTA_INIT_COUNT
	.align		4
        /*0048*/ 	.byte	0x02, 0x4a
	.zero		1
	.zero		1


	//----- nvinfo : EIATTR_EXIT_INSTR_OFFSETS
	.align		4
        /*004c*/ 	.byte	0x04, 0x1c
        /*004e*/ 	.short	(.L_15 - .L_14)


	//   ....[0]....
.L_14:
        /*0050*/ 	.word	0x00000140


	//   ....[1]....
        /*0054*/ 	.word	0x000001b0


	//   ....[2]....
        /*0058*/ 	.word	0x00000220


	//   ....[3]....
        /*005c*/ 	.word	0x00000290


	//   ....[4]....
        /*0060*/ 	.word	0x00000300


	//   ....[5]....
        /*0064*/ 	.word	0x00000360


	//   ....[6]....
        /*0068*/ 	.word	0x000003c0


	//   ....[7]....
        /*006c*/ 	.word	0x00000420


	//   ....[8]....
        /*0070*/ 	.word	0x00000480


	//   ....[9]....
        /*0074*/ 	.word	0x000004e0


	//   ....[10]....
        /*0078*/ 	.word	0x00000570


	//----- nvinfo : EIATTR_CBANK_PARAM_SIZE
	.align		4
.L_15:
        /*007c*/ 	.byte	0x03, 0x19
        /*007e*/ 	.short	0x0014


	//----- nvinfo : EIATTR_PARAM_CBANK
	.align		4
        /*0080*/ 	.byte	0x04, 0x0a
        /*0082*/ 	.short	(.L_17 - .L_16)
	.align		4
.L_16:
        /*0084*/ 	.word	index@(.nv.constant0._Z11findMinimumPfS_i)
        /*0088*/ 	.short	0x0380
        /*008a*/ 	.short	0x0014


	//----- nvinfo : EIATTR_SW_WAR
	.align		4
.L_17:
        /*008c*/ 	.byte	0x04, 0x36
        /*008e*/ 	.short	(.L_19 - .L_18)
.L_18:
        /*0090*/ 	.word	0x00000008
.L_19:


//--------------------- .nv.callgraph             --------------------------
	.section	.nv.callgraph,"",@"SHT_CUDA_CALLGRAPH"
	.align	4
	.sectionentsize	8
	.align		4
        /*0000*/ 	.word	0x00000000
	.align		4
        /*0004*/ 	.word	0xffffffff
	.align		4
        /*0008*/ 	.word	0x00000000
	.align		4
        /*000c*/ 	.word	0xfffffffe
	.align		4
        /*0010*/ 	.word	0x00000000
	.align		4
        /*0014*/ 	.word	0xfffffffd
	.align		4
        /*0018*/ 	.word	0x00000000
	.align		4
        /*001c*/ 	.word	0xfffffffc


//--------------------- .text._Z11findMinimumPfS_i --------------------------
	.section	.text._Z11findMinimumPfS_i,"ax",@progbits
	.align	128
        .global         _Z11findMinimumPfS_i
        .type           _Z11findMinimumPfS_i,@function
        .size           _Z11findMinimumPfS_i,(.L_x_1 - _Z11findMinimumPfS_i)
        .other          _Z11findMinimumPfS_i,@"STO_CUDA_ENTRY STV_DEFAULT"
_Z11findMinimumPfS_i:
.text._Z11findMinimumPfS_i:
[----:B------:R-:W-:Y:S01]  /*0000*/  LDC R1, c[0x0][0x37c] ;  /* 0x0000df00ff017b82 */ /* 0x000fe20000000800 */
[----:B------:R-:W0:Y:S01]  /*0010*/  S2R R0, SR_CTAID.X ;  /* 0x0000000000007919 */ /* 0x000e220000002500 */
[----:B------:R-:W1:Y:S01]  /*0020*/  LDCU UR4, c[0x0][0x390] ;  /* 0x00007200ff0477ac */ /* 0x000e620008000800 */
[----:B------:R-:W2:Y:S01]  /*0030*/  S2R R2, SR_TID.X ;  /* 0x0000000000027919 */ /* 0x000ea20000002100 */
[----:B------:R-:W3:Y:S01]  /*0040*/  LDCU.64 UR6, c[0x0][0x358] ;  /* 0x00006b00ff0677ac */ /* 0x000ee20008000a00 */
[----:B0-----:R-:W-:-:S05]  /*0050*/  IMAD.SHL.U32 R3, R0, 0x400, RZ ;  /* 0x0000040000037824 */ /* 0x001fca00078e00ff */
[----:B--2---:R-:W-:-:S04]  /*0060*/  LOP3.LUT R3, R3, R2, RZ, 0xfc, !PT ;  /* 0x0000000203037212 */ /* 0x004fc800078efcff */
[----:B-1----:R-:W-:-:S13]  /*0070*/  ISETP.GE.AND P0, PT, R3, UR4, PT ;  /* 0x0000000403007c0c */ /* 0x002fda000bf06270 */
[----:B------:R-:W0:Y:S02]  /*0080*/  @!P0 LDC.64 R4, c[0x0][0x380] ;  /* 0x0000e000ff048b82 */ /* 0x000e240000000a00 */
[----:B0-----:R-:W-:-:S06]  /*0090*/  @!P0 IMAD.WIDE R4, R3, 0x4, R4 ;  /* 0x0000000403048825 */ /* 0x001fcc00078e0204 */
[----:B---3--:R-:W2:Y:S01]  /*00a0*/  @!P0 LDG.E R4, desc[UR6][R4.64] ;  /* 0x0000000604048981 */ /* 0x008ea2000c1e1900 */
[----:B------:R-:W0:Y:S01]  /*00b0*/  S2UR UR5, SR_CgaCtaId ;  /* 0x00000000000579c3 */ /* 0x000e220000008800 */
[----:B------:R-:W-:Y:S01]  /*00c0*/  UMOV UR4, 0x400 ;  /* 0x0000040000047882 */ /* 0x000fe20000000000 */
[----:B------:R-:W-:Y:S01]  /*00d0*/  @P0 IMAD.MOV.U32 R6, RZ, RZ, 0x7f7fffff ;  /* 0x7f7fffffff060424 */ /* 0x000fe200078e00ff */
[----:B------:R-:W-:Y:S01]  /*00e0*/  ISETP.GT.U32.AND P1, PT, R2, 0x1ff, PT ;  /* 0x000001ff0200780c */ /* 0x000fe20003f24070 */
[----:B0-----:R-:W-:-:S06]  /*00f0*/  ULEA UR4, UR5, UR4, 0x18 ;  /* 0x0000000405047291 */ /* 0x001fcc000f8ec0ff */
[----:B------:R-:W-:-:S05]  /*0100*/  LEA R3, R2, UR4, 0x2 ;  /* 0x0000000402037c11 */ /* 0x000fca000f8e10ff */
[----:B--2---:R0:W-:Y:S04]  /*0110*/  @!P0 STS [R3], R4 ;  /* 0x0000000403008388 */ /* 0x0041e80000000800 */
[----:B------:R0:W-:Y:S01]  /*0120*/  @P0 STS [R3], R6 ;  /* 0x0000000603000388 */ /* 0x0001e20000000800 */
[----:B------:R-:W-:Y:S06]  /*0130*/  BAR.SYNC.DEFER_BLOCKING 0x0 ;  /* 0x0000000000007b1d */ /* 0x000fec0000010000 */
[----:B------:R-:W-:Y:S05]  /*0140*/  @P1 EXIT ;  /* 0x000000000000194d */ /* 0x000fea0003800000 */
[----:B0-----:R-:W-:Y:S01]  /*0150*/  LDS R4, [R3+0x800] ;  /* 0x0008000003047984 */ /* 0x001fe20000000800 */
[----:B------:R-:W-:-:S03]  /*0160*/  ISETP.GT.U32.AND P0, PT, R2, 0xff, PT ;  /* 0x000000ff0200780c */ /* 0x000fc60003f04070 */
[----:B------:R-:W0:Y:S02]  /*0170*/  LDS R5, [R3] ;  /* 0x0000000003057984 */ /* 0x000e240000000800 */
[----:B0-----:R-:W-:-:S05]  /*0180*/  FMNMX R4, R4, R5, PT ;  /* 0x0000000504047209 */ /* 0x001fca0003800000 */
[----:B------:R0:W-:Y:S01]  /*0190*/  STS [R3], R4 ;  /* 0x0000000403007388 */ /* 0x0001e20000000800 */
        /* <DEDUP_REMOVED lines=27> */
[----:B------:R0:W-:Y:S03]  /*0350*/  STS [R3], R4 ;  /* 0x0000000403007388 */ /* 0x0001e60000000800 */
        /* <DEDUP_REMOVED lines=20> */
[----:B------:R-:W-:-:S03]  /*04a0*/  ISETP.NE.AND P0, PT, R2, RZ, PT ;  /* 0x000000ff0200720c */ /* 0x000fc60003f05270 */
[----:B------:R-:W0:Y:S02]  /*04b0*/  LDS R5, [R3] ;  /* 0x0000000003057984 */ /* 0x000e240000000800 */
[----:B0-----:R-:W-:-:S05]  /*04c0*/  FMNMX R4, R4, R5, PT ;  /* 0x0000000504047209 */ /* 0x001fca0003800000 */
[----:B------:R0:W-:Y:S03]  /*04d0*/  STS [R3], R4 ;  /* 0x0000000403007388 */ /* 0x0001e60000000800 */
[----:B------:R-:W-:Y:S05]  /*04e0*/  @P0 EXIT ;  /* 0x000000000000094d */ /* 0x000fea0003800000 */
[----:B------:R-:W-:Y:S04]  /*04f0*/  LDS R2, [UR4+0x4] ;  /* 0x00000404ff027984 */ /* 0x000fe80008000800 */
[----:B0-----:R-:W0:Y:S02]  /*0500*/  LDS R3, [UR4] ;  /* 0x00000004ff037984 */ /* 0x001e240008000800 */
[----:B0-----:R-:W-:Y:S02]  /*0510*/  FMNMX R4, R2, R3, PT ;  /* 0x0000000302047209 */ /* 0x001fe40003800000 */
[----:B------:R-:W0:Y:S03]  /*0520*/  LDC.64 R2, c[0x0][0x388] ;  /* 0x0000e200ff027b82 */ /* 0x000e260000000a00 */
[----:B------:R-:W-:Y:S04]  /*0530*/  STS [UR4], R4 ;  /* 0x00000004ff007988 */ /* 0x000fe80008000804 */
[----:B------:R-:W1:Y:S01]  /*0540*/  LDS R5, [UR4] ;  /* 0x00000004ff057984 */ /* 0x000e620008000800 */
[----:B0-----:R-:W-:-:S05]  /*0550*/  IMAD.WIDE.U32 R2, R0, 0x4, R2 ;  /* 0x0000000400027825 */ /* 0x001fca00078e0002 */
[----:B-1----:R-:W-:Y:S01]  /*0560*/  STG.E desc[UR6][R2.64], R5 ;  /* 0x0000000502007986 */ /* 0x002fe2000c101906 */
[----:B------:R-:W-:Y:S05]  /*0570*/  EXIT ;  /* 0x000000000000794d */ /* 0x000fea0003800000 */
.L_x_0:
[----:B------:R-:W-:-:S00]  /*0580*/  BRA `(.L_x_0) ;  /* 0xfffffffc00fc7947 */ /* 0x000fc0000383ffff */
[----:B------:R-:W-:-:S00]  /*0590*/  NOP ;  /* 0x0000000000007918 */ /* 0x000fc00000000000 */
        /* <DEDUP_REMOVED lines=14> */
.L_x_1:


//--------------------- .nv.shared._Z11findMinimumPfS_i --------------------------
	.section	.nv.shared._Z11findMinimumPfS_i,"aw",@nobits
	.sectionflags	@""
	.align	4
.nv.shared._Z11findMinimumPfS_i:
	.zero		5120


//--------------------- .nv.shared.reserved.0     --------------------------
	.section	.nv.shared.reserved.0,"aw",@nobits
	.weak		__nv_reservedSMEM_offset_0_alias
	.size		__nv_reservedSMEM_offset_0_alias, 0, 64
	.other		__nv_reservedSMEM_offset_0_alias,@"STO_CUDA_RESERVED_SHARED STV_DEFAULT"
__nv_reservedSMEM_offset_0_alias:
	.zero		0
	.zero		64


//--------------------- .nv.constant0._Z11findMinimumPfS_i --------------------------
	.section	.nv.constant0._Z11findMinimumPfS_i,"a",@progbits
	.sectionflags	@""
	.align	4
.nv.constant0._Z11findMinimumPfS_i:
	.zero		916


//--------------------- SYMBOLS --------------------------

	.type		.nv.reservedSmem.offset0,@object
	.size		.nv.reservedSmem.offset0,0x4
	.type		.nv.reservedSmem.cap,@object
	.size		.nv.reservedSmem.cap,0x4
